//
// Generated by NVIDIA NVVM Compiler
//
// Compiler Build ID: CL-36424714
// Cuda compilation tools, release 13.0, V13.0.88
// Based on NVVM 20.0.0
//

.version 9.0
.target sm_100
.address_size 64

	// .globl	_Z4testPjj

.visible .entry _Z4testPjj(
	.param .u64 .ptr .align 1 _Z4testPjj_param_0,
	.param .u32 _Z4testPjj_param_1
)
{
	.reg .b32 	%r<3>;
	.reg .b64 	%rd<3>;

	ld.param.u64 	%rd1, [_Z4testPjj_param_0];
	ld.param.u32 	%r1, [_Z4testPjj_param_1];
	cvta.to.global.u64 	%rd2, %rd1;
	atom.global.dec.u32 	%r2, [%rd2], %r1;
	ret;

}


// ===== COMPILED SASS (sm_100) =====

	.target	sm_100

	.elftype	@"ET_EXEC"


//--------------------- .note.nv.tkinfo           --------------------------
	.section	.note.nv.tkinfo,"",@"SHT_NOTE"
	.sectionflags	@"SHF_NOTE_NV_TKINFO"
	.tkinfo
        /*0018*/ 	.word	0x00000002
        /*0030*/ 	.string	""
        /*0030*/ 	.string	"ptxas"
        /*0030*/ 	.string	"Cuda compilation tools, release 13.0, V13.0.88"
        /*0030*/ 	.string	"Build cuda_13.0.r13.0/compiler.36424714_0"
        /*0030*/ 	.string	"-arch sm_100 -m 64 "



//--------------------- .note.nv.cuinfo           --------------------------
	.section	.note.nv.cuinfo,"",@"SHT_NOTE"
	.sectionflags	@"SHF_NOTE_NV_CUINFO"
        /*0018*/ 	.short	0x0002
        /*001a*/ 	.short	0x0064
        /*001c*/ 	.short	0x0082
	.zero		2


//--------------------- .nv.info                  --------------------------
	.section	.nv.info,"",@"SHT_CUDA_INFO"
	.align	4


	//----- nvinfo : EIATTR_REGCOUNT
	.align		4
        /*0000*/ 	.byte	0x04, 0x2f
        /*0002*/ 	.short	(.L_1 - .L_0)
	.align		4
.L_0:
        /*0004*/ 	.word	index@(_Z4testPjj)
        /*0008*/ 	.word	0x00000008


	//----- nvinfo : EIATTR_FRAME_SIZE
	.align		4
.L_1:
        /*000c*/ 	.byte	0x04, 0x11
        /*000e*/ 	.short	(.L_3 - .L_2)
	.align		4
.L_2:
        /*0010*/ 	.word	index@(_Z4testPjj)
        /*0014*/ 	.word	0x00000000


	//----- nvinfo : EIATTR_MIN_STACK_SIZE
	.align		4
.L_3:
        /*0018*/ 	.byte	0x04, 0x12
        /*001a*/ 	.short	(.L_5 - .L_4)
	.align		4
.L_4:
        /*001c*/ 	.word	index@(_Z4testPjj)
        /*0020*/ 	.word	0x00000000
.L_5:


//--------------------- .nv.compat                --------------------------
	.section	.nv.compat,"",@"SHT_CUDA_COMPAT_INFO"
	.align	4
        /*0000*/ 	.byte	0x02, 0x09, 0x00, 0x00, 0x02, 0x02, 0x01, 0x00, 0x02, 0x05, 0x05, 0x00, 0x03, 0x07, 0x01, 0x01
        /*0010*/ 	.byte	0x02, 0x03, 0x00, 0x00, 0x02, 0x06, 0x01, 0x00, 0x04, 0x0b, 0x08, 0x00, 0x09, 0x00, 0x00, 0x00
        /*0020*/ 	.byte	0x00, 0x00, 0x00, 0x00


//--------------------- .nv.info._Z4testPjj       --------------------------
	.section	.nv.info._Z4testPjj,"",@"SHT_CUDA_INFO"
	.sectionflags	@""
	.align	4


	//----- nvinfo : EIATTR_CUDA_API_VERSION
	.align		4
        /*0000*/ 	.byte	0x04, 0x37
        /*0002*/ 	.short	(.L_7 - .L_6)
.L_6:
        /*0004*/ 	.word	0x00000082


	//----- nvinfo : EIATTR_KPARAM_INFO
	.align		4
.L_7:
        /*0008*/ 	.byte	0x04, 0x17
        /*000a*/ 	.short	(.L_9 - .L_8)
.L_8:
        /*000c*/ 	.word	0x00000000
        /*0010*/ 	.short	0x0001
        /*0012*/ 	.short	0x0008
        /*0014*/ 	.byte	0x00, 0xf0, 0x11, 0x00


	//----- nvinfo : EIATTR_KPARAM_INFO
	.align		4
.L_9:
        /*0018*/ 	.byte	0x04, 0x17
        /*001a*/ 	.short	(.L_11 - .L_10)
.L_10:
        /*001c*/ 	.word	0x00000000
        /*0020*/ 	.short	0x0000
        /*0022*/ 	.short	0x0000
        /*0024*/ 	.byte	0x00, 0xf5, 0x21, 0x00


	//----- nvinfo : EIATTR_SPARSE_MMA_MASK
	.align		4
.L_11:
        /*0028*/ 	.byte	0x03, 0x50
        /*002a*/ 	.short	0x0000


	//----- nvinfo : EIATTR_MAXREG_COUNT
	.align		4
        /*002c*/ 	.byte	0x03, 0x1b
        /*002e*/ 	.short	0x00ff


	//----- nvinfo : EIATTR_MERCURY_ISA_VERSION
	.align		4
        /*0030*/ 	.byte	0x03, 0x5f
        /*0032*/ 	.short	0x0101


	//----- nvinfo : EIATTR_VRC_CTA_INIT_COUNT
	.align		4
        /*0034*/ 	.byte	0x02, 0x4a
	.zero		1
	.zero		1


	//----- nvinfo : EIATTR_EXIT_INSTR_OFFSETS
	.align		4
        /*0038*/ 	.byte	0x04, 0x1c
        /*003a*/ 	.short	(.L_13 - .L_12)


	//   ....[0]....
.L_12:
        /*003c*/ 	.word	0x00000050


	//----- nvinfo : EIATTR_CBANK_PARAM_SIZE
	.align		4
.L_13:
        /*0040*/ 	.byte	0x03, 0x19
        /*0042*/ 	.short	0x000c


	//----- nvinfo : EIATTR_PARAM_CBANK
	.align		4
        /*0044*/ 	.byte	0x04, 0x0a
        /*0046*/ 	.short	(.L_15 - .L_14)
	.align		4
.L_14:
        /*0048*/ 	.word	index@(.nv.constant0._Z4testPjj)
        /*004c*/ 	.short	0x0380
        /*004e*/ 	.short	0x000c


	//----- nvinfo : EIATTR_SW_WAR
	.align		4
.L_15:
        /*0050*/ 	.byte	0x04, 0x36
        /*0052*/ 	.short	(.L_17 - .L_16)
.L_16:
        /*0054*/ 	.word	0x00000008
.L_17:


//--------------------- .nv.callgraph             --------------------------
	.section	.nv.callgraph,"",@"SHT_CUDA_CALLGRAPH"
	.align	4
	.sectionentsize	8
	.align		4
        /*0000*/ 	.word	0x00000000
	.align		4
        /*0004*/ 	.word	0xffffffff
	.align		4
        /*0008*/ 	.word	0x00000000
	.align		4
        /*000c*/ 	.word	0xfffffffe
	.align		4
        /*0010*/ 	.word	0x00000000
	.align		4
        /*0014*/ 	.word	0xfffffffd
	.align		4
        /*0018*/ 	.word	0x00000000
	.align		4
        /*001c*/ 	.word	0xfffffffc


//--------------------- .text._Z4testPjj          --------------------------
	.section	.text._Z4testPjj,"ax",@progbits
	.align	128
        .global         _Z4testPjj
        .type           _Z4testPjj,@function
        .size           _Z4testPjj,(.L_x_1 - _Z4testPjj)
        .other          _Z4testPjj,@"STO_CUDA_ENTRY STV_DEFAULT"
_Z4testPjj:
.text._Z4testPjj:
[----:B------:R-:W-:Y:S08]  /*0000*/  LDC R1, c[0x0][0x37c] ;  /* 0x0000df00ff017b82 */ /* 0x000ff00000000800 */
[----:B------:R-:W0:Y:S01]  /*0010*/  LDC R5, c[0x0][0x388] ;  /* 0x0000e200ff057b82 */ /* 0x000e220000000800 */
[----:B------:R-:W0:Y:S07]  /*0020*/  LDCU.64 UR4, c[0x0][0x358] ;  /* 0x00006b00ff0477ac */ /* 0x000e2e0008000a00 */
[----:B------:R-:W0:Y:S02]  /*0030*/  LDC.64 R2, c[0x0][0x380] ;  /* 0x0000e000ff027b82 */ /* 0x000e240000000a00 */
[----:B0-----:R-:W-:Y:S01]  /*0040*/  REDG.E.DEC.STRONG.GPU desc[UR4][R2.64], R5 ;  /* 0x000000050200798e */ /* 0x001fe2000e12e104 */
[----:B------:R-:W-:Y:S05]  /*0050*/  EXIT ;  /* 0x000000000000794d */ /* 0x000fea0003800000 */
.L_x_0:
[----:B------:R-:W-:-:S00]  /*0060*/  BRA `(.L_x_0) ;  /* 0xfffffffc00fc7947 */ /* 0x000fc0000383ffff */
[----:B------:R-:W-:-:S00]  /*0070*/  NOP ;  /* 0x0000000000007918 */ /* 0x000fc00000000000 */
        /* <DEDUP_REMOVED lines=8> */
.L_x_1:


//--------------------- .nv.shared.reserved.0     --------------------------
	.section	.nv.shared.reserved.0,"aw",@nobits
	.weak		__nv_reservedSMEM_offset_0_alias
	.size		__nv_reservedSMEM_offset_0_alias, 0, 64
	.other		__nv_reservedSMEM_offset_0_alias,@"STO_CUDA_RESERVED_SHARED STV_DEFAULT"
__nv_reservedSMEM_offset_0_alias:
	.zero		0
	.zero		64


//--------------------- .nv.constant0._Z4testPjj  --------------------------
	.section	.nv.constant0._Z4testPjj,"a",@progbits
	.sectionflags	@""
	.align	4
.nv.constant0._Z4testPjj:
	.zero		908


//--------------------- SYMBOLS --------------------------

	.type		.nv.reservedSmem.offset0,@object
	.size		.nv.reservedSmem.offset0,0x4
